//
// Generated by NVIDIA NVVM Compiler
//
// Compiler Build ID: CL-36424714
// Cuda compilation tools, release 13.0, V13.0.88
// Based on NVVM 20.0.0
//

.version 9.0
.target sm_100
.address_size 64

	// .globl	tpch_q6_branching
// _ZZ17tpch_q6_branchingE13block_revenue has been demoted
// _ZZ17tpch_q6_branchingE22block_negative_revenue has been demoted
// _ZZ19tpch_q6_predicationE13block_revenue has been demoted
// _ZZ19tpch_q6_predicationE22block_negative_revenue has been demoted

.visible .entry tpch_q6_branching(
	.param .u64 tpch_q6_branching_param_0,
	.param .u64 .ptr .align 1 tpch_q6_branching_param_1,
	.param .u64 .ptr .align 1 tpch_q6_branching_param_2,
	.param .u64 .ptr .align 1 tpch_q6_branching_param_3,
	.param .u64 .ptr .align 1 tpch_q6_branching_param_4,
	.param .u64 .ptr .align 1 tpch_q6_branching_param_5,
	.param .u64 .ptr .align 1 tpch_q6_branching_param_6
)
{
	.reg .pred 	%p<11>;
	.reg .b32 	%r<15>;
	.reg .b64 	%rd<45>;
	// demoted variable
	.shared .align 8 .u64 _ZZ17tpch_q6_branchingE13block_revenue;
	// demoted variable
	.shared .align 8 .u64 _ZZ17tpch_q6_branchingE22block_negative_revenue;
	ld.param.u64 	%rd15, [tpch_q6_branching_param_0];
	ld.param.u64 	%rd16, [tpch_q6_branching_param_1];
	ld.param.u64 	%rd17, [tpch_q6_branching_param_2];
	ld.param.u64 	%rd18, [tpch_q6_branching_param_3];
	ld.param.u64 	%rd19, [tpch_q6_branching_param_4];
	ld.param.u64 	%rd20, [tpch_q6_branching_param_5];
	ld.param.u64 	%rd21, [tpch_q6_branching_param_6];
	mov.u32 	%r5, %ctaid.x;
	mov.u32 	%r1, %ntid.x;
	mul.lo.s32 	%r2, %r5, %r1;
	mov.u32 	%r3, %tid.x;
	setp.ne.s32 	%p1, %r3, 0;
	@%p1 bra 	$L__BB0_2;
	mov.b64 	%rd22, 0;
	st.shared.u64 	[_ZZ17tpch_q6_branchingE13block_revenue], %rd22;
	st.shared.u64 	[_ZZ17tpch_q6_branchingE22block_negative_revenue], %rd22;
$L__BB0_2:
	bar.sync 	0;
	add.s32 	%r6, %r2, %r3;
	cvt.u64.u32 	%rd41, %r6;
	setp.le.u64 	%p2, %rd15, %rd41;
	mov.b64 	%rd43, 0;
	@%p2 bra 	$L__BB0_9;
	mov.u32 	%r7, %nctaid.x;
	mul.lo.s32 	%r8, %r1, %r7;
	cvt.u64.u32 	%rd2, %r8;
	cvta.to.global.u64 	%rd3, %rd16;
	cvta.to.global.u64 	%rd4, %rd17;
	cvta.to.global.u64 	%rd5, %rd18;
	cvta.to.global.u64 	%rd6, %rd19;
	mov.b64 	%rd43, 0;
$L__BB0_4:
	shl.b64 	%rd25, %rd41, 2;
	add.s64 	%rd26, %rd3, %rd25;
	ld.global.u32 	%r9, [%rd26];
	add.s32 	%r10, %r9, -732;
	setp.gt.u32 	%p3, %r10, 364;
	@%p3 bra 	$L__BB0_8;
	add.s64 	%rd28, %rd4, %rd25;
	ld.global.u32 	%r4, [%rd28];
	add.s32 	%r11, %r4, -5;
	setp.gt.u32 	%p4, %r11, 2;
	@%p4 bra 	$L__BB0_8;
	add.s64 	%rd30, %rd5, %rd25;
	ld.global.u32 	%r12, [%rd30];
	setp.gt.s32 	%p5, %r12, 23;
	@%p5 bra 	$L__BB0_8;
	add.s64 	%rd32, %rd6, %rd25;
	ld.global.u32 	%r13, [%rd32];
	mul.lo.s32 	%r14, %r4, %r13;
	cvt.s64.s32 	%rd33, %r14;
	add.s64 	%rd43, %rd43, %rd33;
$L__BB0_8:
	add.s64 	%rd41, %rd41, %rd2;
	setp.lt.u64 	%p6, %rd41, %rd15;
	@%p6 bra 	$L__BB0_4;
$L__BB0_9:
	setp.lt.s64 	%p7, %rd43, 0;
	@%p7 bra 	$L__BB0_11;
	atom.shared.add.u64 	%rd36, [_ZZ17tpch_q6_branchingE13block_revenue], %rd43;
	bra.uni 	$L__BB0_12;
$L__BB0_11:
	neg.s64 	%rd34, %rd43;
	atom.shared.add.u64 	%rd35, [_ZZ17tpch_q6_branchingE22block_negative_revenue], %rd34;
$L__BB0_12:
	setp.ne.s32 	%p8, %r3, 0;
	bar.sync 	0;
	@%p8 bra 	$L__BB0_17;
	ld.shared.u64 	%rd13, [_ZZ17tpch_q6_branchingE13block_revenue];
	setp.eq.s64 	%p9, %rd13, 0;
	@%p9 bra 	$L__BB0_15;
	cvta.to.global.u64 	%rd37, %rd20;
	atom.global.add.u64 	%rd38, [%rd37], %rd13;
$L__BB0_15:
	ld.shared.u64 	%rd14, [_ZZ17tpch_q6_branchingE22block_negative_revenue];
	setp.eq.s64 	%p10, %rd14, 0;
	@%p10 bra 	$L__BB0_17;
	cvta.to.global.u64 	%rd39, %rd21;
	atom.global.add.u64 	%rd40, [%rd39], %rd14;
$L__BB0_17:
	ret;

}
	// .globl	tpch_q6_predication
.visible .entry tpch_q6_predication(
	.param .u64 tpch_q6_predication_param_0,
	.param .u64 .ptr .align 1 tpch_q6_predication_param_1,
	.param .u64 .ptr .align 1 tpch_q6_predication_param_2,
	.param .u64 .ptr .align 1 tpch_q6_predication_param_3,
	.param .u64 .ptr .align 1 tpch_q6_predication_param_4,
	.param .u64 .ptr .align 1 tpch_q6_predication_param_5,
	.param .u64 .ptr .align 1 tpch_q6_predication_param_6
)
{
	.reg .pred 	%p<11>;
	.reg .b32 	%r<15>;
	.reg .b64 	%rd<43>;
	// demoted variable
	.shared .align 8 .u64 _ZZ19tpch_q6_predicationE13block_revenue;
	// demoted variable
	.shared .align 8 .u64 _ZZ19tpch_q6_predicationE22block_negative_revenue;
	ld.param.u64 	%rd14, [tpch_q6_predication_param_0];
	ld.param.u64 	%rd15, [tpch_q6_predication_param_1];
	ld.param.u64 	%rd16, [tpch_q6_predication_param_2];
	ld.param.u64 	%rd17, [tpch_q6_predication_param_3];
	ld.param.u64 	%rd18, [tpch_q6_predication_param_4];
	ld.param.u64 	%rd19, [tpch_q6_predication_param_5];
	ld.param.u64 	%rd20, [tpch_q6_predication_param_6];
	mov.u32 	%r4, %ctaid.x;
	mov.u32 	%r1, %ntid.x;
	mul.lo.s32 	%r2, %r4, %r1;
	mov.u32 	%r3, %tid.x;
	setp.ne.s32 	%p1, %r3, 0;
	@%p1 bra 	$L__BB1_2;
	mov.b64 	%rd21, 0;
	st.shared.u64 	[_ZZ19tpch_q6_predicationE13block_revenue], %rd21;
	st.shared.u64 	[_ZZ19tpch_q6_predicationE22block_negative_revenue], %rd21;
$L__BB1_2:
	bar.sync 	0;
	add.s32 	%r5, %r2, %r3;
	cvt.u64.u32 	%rd40, %r5;
	setp.le.u64 	%p2, %rd14, %rd40;
	mov.b64 	%rd42, 0;
	@%p2 bra 	$L__BB1_5;
	mov.u32 	%r6, %nctaid.x;
	mul.lo.s32 	%r7, %r1, %r6;
	cvt.u64.u32 	%rd2, %r7;
	cvta.to.global.u64 	%rd3, %rd15;
	cvta.to.global.u64 	%rd4, %rd16;
	cvta.to.global.u64 	%rd5, %rd17;
	cvta.to.global.u64 	%rd6, %rd18;
	mov.b64 	%rd42, 0;
$L__BB1_4:
	shl.b64 	%rd24, %rd40, 2;
	add.s64 	%rd25, %rd3, %rd24;
	ld.global.u32 	%r8, [%rd25];
	add.s32 	%r9, %r8, -1097;
	setp.lt.u32 	%p3, %r9, -365;
	add.s64 	%rd26, %rd4, %rd24;
	ld.global.u32 	%r10, [%rd26];
	add.s32 	%r11, %r10, -8;
	setp.lt.u32 	%p4, %r11, -3;
	add.s64 	%rd27, %rd5, %rd24;
	ld.global.u32 	%r12, [%rd27];
	setp.gt.s32 	%p5, %r12, 23;
	add.s64 	%rd28, %rd6, %rd24;
	ld.global.u32 	%r13, [%rd28];
	mul.lo.s32 	%r14, %r10, %r13;
	cvt.s64.s32 	%rd29, %r14;
	selp.b64 	%rd30, %rd29, 0, %p4;
	selp.b64 	%rd31, %rd29, %rd30, %p3;
	selp.b64 	%rd32, %rd29, %rd31, %p5;
	add.s64 	%rd42, %rd32, %rd42;
	add.s64 	%rd40, %rd40, %rd2;
	setp.lt.u64 	%p6, %rd40, %rd14;
	@%p6 bra 	$L__BB1_4;
$L__BB1_5:
	setp.lt.s64 	%p7, %rd42, 0;
	@%p7 bra 	$L__BB1_7;
	atom.shared.add.u64 	%rd35, [_ZZ19tpch_q6_predicationE13block_revenue], %rd42;
	bra.uni 	$L__BB1_8;
$L__BB1_7:
	neg.s64 	%rd33, %rd42;
	atom.shared.add.u64 	%rd34, [_ZZ19tpch_q6_predicationE22block_negative_revenue], %rd33;
$L__BB1_8:
	setp.ne.s32 	%p8, %r3, 0;
	bar.sync 	0;
	@%p8 bra 	$L__BB1_13;
	ld.shared.u64 	%rd12, [_ZZ19tpch_q6_predicationE13block_revenue];
	setp.eq.s64 	%p9, %rd12, 0;
	@%p9 bra 	$L__BB1_11;
	cvta.to.global.u64 	%rd36, %rd19;
	atom.global.add.u64 	%rd37, [%rd36], %rd12;
$L__BB1_11:
	ld.shared.u64 	%rd13, [_ZZ19tpch_q6_predicationE22block_negative_revenue];
	setp.eq.s64 	%p10, %rd13, 0;
	@%p10 bra 	$L__BB1_13;
	cvta.to.global.u64 	%rd38, %rd20;
	atom.global.add.u64 	%rd39, [%rd38], %rd13;
$L__BB1_13:
	ret;

}


// ===== COMPILED SASS (sm_100) =====

	.target	sm_100

	.elftype	@"ET_EXEC"


//--------------------- .note.nv.tkinfo           --------------------------
	.section	.note.nv.tkinfo,"",@"SHT_NOTE"
	.sectionflags	@"SHF_NOTE_NV_TKINFO"
	.tkinfo
        /*0018*/ 	.word	0x00000002
        /*0030*/ 	.string	""
        /*0030*/ 	.string	"ptxas"
        /*0030*/ 	.string	"Cuda compilation tools, release 13.0, V13.0.88"
        /*0030*/ 	.string	"Build cuda_13.0.r13.0/compiler.36424714_0"
        /*0030*/ 	.string	"-arch sm_100 -m 64 "



//--------------------- .note.nv.cuinfo           --------------------------
	.section	.note.nv.cuinfo,"",@"SHT_NOTE"
	.sectionflags	@"SHF_NOTE_NV_CUINFO"
        /*0018*/ 	.short	0x0002
        /*001a*/ 	.short	0x0064
        /*001c*/ 	.short	0x0082
	.zero		2


//--------------------- .nv.info                  --------------------------
	.section	.nv.info,"",@"SHT_CUDA_INFO"
	.align	4


	//----- nvinfo : EIATTR_REGCOUNT
	.align		4
        /*0000*/ 	.byte	0x04, 0x2f
        /*0002*/ 	.short	(.L_1 - .L_0)
	.align		4
.L_0:
        /*0004*/ 	.word	index@(tpch_q6_branching)
        /*0008*/ 	.word	0x00000010


	//----- nvinfo : EIATTR_FRAME_SIZE
	.align		4
.L_1:
        /*000c*/ 	.byte	0x04, 0x11
        /*000e*/ 	.short	(.L_3 - .L_2)
	.align		4
.L_2:
        /*0010*/ 	.word	index@(tpch_q6_branching)
        /*0014*/ 	.word	0x00000000


	//----- nvinfo : EIATTR_REGCOUNT
	.align		4
.L_3:
        /*0018*/ 	.byte	0x04, 0x2f
        /*001a*/ 	.short	(.L_5 - .L_4)
	.align		4
.L_4:
        /*001c*/ 	.word	index@(tpch_q6_predication)
        /*0020*/ 	.word	0x00000013


	//----- nvinfo : EIATTR_FRAME_SIZE
	.align		4
.L_5:
        /*0024*/ 	.byte	0x04, 0x11
        /*0026*/ 	.short	(.L_7 - .L_6)
	.align		4
.L_6:
        /*0028*/ 	.word	index@(tpch_q6_predication)
        /*002c*/ 	.word	0x00000000


	//----- nvinfo : EIATTR_MIN_STACK_SIZE
	.align		4
.L_7:
        /*0030*/ 	.byte	0x04, 0x12
        /*0032*/ 	.short	(.L_9 - .L_8)
	.align		4
.L_8:
        /*0034*/ 	.word	index@(tpch_q6_predication)
        /*0038*/ 	.word	0x00000000


	//----- nvinfo : EIATTR_MIN_STACK_SIZE
	.align		4
.L_9:
        /*003c*/ 	.byte	0x04, 0x12
        /*003e*/ 	.short	(.L_11 - .L_10)
	.align		4
.L_10:
        /*0040*/ 	.word	index@(tpch_q6_branching)
        /*0044*/ 	.word	0x00000000
.L_11:


//--------------------- .nv.compat                --------------------------
	.section	.nv.compat,"",@"SHT_CUDA_COMPAT_INFO"
	.align	4
        /*0000*/ 	.byte	0x02, 0x09, 0x00, 0x00, 0x02, 0x02, 0x01, 0x00, 0x02, 0x05, 0x05, 0x00, 0x03, 0x07, 0x01, 0x01
        /*0010*/ 	.byte	0x02, 0x03, 0x00, 0x00, 0x02, 0x06, 0x01, 0x00, 0x04, 0x0b, 0x08, 0x00, 0x09, 0x00, 0x00, 0x00
        /*0020*/ 	.byte	0x00, 0x00, 0x00, 0x00


//--------------------- .nv.info.tpch_q6_predication --------------------------
	.section	.nv.info.tpch_q6_predication,"",@"SHT_CUDA_INFO"
	.sectionflags	@""
	.align	4


	//----- nvinfo : EIATTR_CUDA_API_VERSION
	.align		4
        /*0000*/ 	.byte	0x04, 0x37
        /*0002*/ 	.short	(.L_13 - .L_12)
.L_12:
        /*0004*/ 	.word	0x00000082


	//----- nvinfo : EIATTR_KPARAM_INFO
	.align		4
.L_13:
        /*0008*/ 	.byte	0x04, 0x17
        /*000a*/ 	.short	(.L_15 - .L_14)
.L_14:
        /*000c*/ 	.word	0x00000000
        /*0010*/ 	.short	0x0006
        /*0012*/ 	.short	0x0030
        /*0014*/ 	.byte	0x00, 0xf5, 0x21, 0x00


	//----- nvinfo : EIATTR_KPARAM_INFO
	.align		4
.L_15:
        /*0018*/ 	.byte	0x04, 0x17
        /*001a*/ 	.short	(.L_17 - .L_16)
.L_16:
        /*001c*/ 	.word	0x00000000
        /*0020*/ 	.short	0x0005
        /*0022*/ 	.short	0x0028
        /*0024*/ 	.byte	0x00, 0xf5, 0x21, 0x00


	//----- nvinfo : EIATTR_KPARAM_INFO
	.align		4
.L_17:
        /*0028*/ 	.byte	0x04, 0x17
        /*002a*/ 	.short	(.L_19 - .L_18)
.L_18:
        /*002c*/ 	.word	0x00000000
        /*0030*/ 	.short	0x0004
        /*0032*/ 	.short	0x0020
        /*0034*/ 	.byte	0x00, 0xf5, 0x21, 0x00


	//----- nvinfo : EIATTR_KPARAM_INFO
	.align		4
.L_19:
        /*0038*/ 	.byte	0x04, 0x17
        /*003a*/ 	.short	(.L_21 - .L_20)
.L_20:
        /*003c*/ 	.word	0x00000000
        /*0040*/ 	.short	0x0003
        /*0042*/ 	.short	0x0018
        /*0044*/ 	.byte	0x00, 0xf5, 0x21, 0x00


	//----- nvinfo : EIATTR_KPARAM_INFO
	.align		4
.L_21:
        /*0048*/ 	.byte	0x04, 0x17
        /*004a*/ 	.short	(.L_23 - .L_22)
.L_22:
        /*004c*/ 	.word	0x00000000
        /*0050*/ 	.short	0x0002
        /*0052*/ 	.short	0x0010
        /*0054*/ 	.byte	0x00, 0xf5, 0x21, 0x00


	//----- nvinfo : EIATTR_KPARAM_INFO
	.align		4
.L_23:
        /*0058*/ 	.byte	0x04, 0x17
        /*005a*/ 	.short	(.L_25 - .L_24)
.L_24:
        /*005c*/ 	.word	0x00000000
        /*0060*/ 	.short	0x0001
        /*0062*/ 	.short	0x0008
        /*0064*/ 	.byte	0x00, 0xf5, 0x21, 0x00


	//----- nvinfo : EIATTR_KPARAM_INFO
	.align		4
.L_25:
        /*0068*/ 	.byte	0x04, 0x17
        /*006a*/ 	.short	(.L_27 - .L_26)
.L_26:
        /*006c*/ 	.word	0x00000000
        /*0070*/ 	.short	0x0000
        /*0072*/ 	.short	0x0000
        /*0074*/ 	.byte	0x00, 0xf0, 0x21, 0x00


	//----- nvinfo : EIATTR_SPARSE_MMA_MASK
	.align		4
.L_27:
        /*0078*/ 	.byte	0x03, 0x50
        /*007a*/ 	.short	0x0000


	//----- nvinfo : EIATTR_MAXREG_COUNT
	.align		4
        /*007c*/ 	.byte	0x03, 0x1b
        /*007e*/ 	.short	0x00ff


	//----- nvinfo : EIATTR_NUM_BARRIERS
	.align		4
        /*0080*/ 	.byte	0x02, 0x4c
        /*0082*/ 	.byte	0x01
	.zero		1


	//----- nvinfo : EIATTR_MERCURY_ISA_VERSION
	.align		4
        /*0084*/ 	.byte	0x03, 0x5f
        /*0086*/ 	.short	0x0101


	//----- nvinfo : EIATTR_VRC_CTA_INIT_COUNT
	.align		4
        /*0088*/ 	.byte	0x02, 0x4a
	.zero		1
	.zero		1


	//----- nvinfo : EIATTR_EXIT_INSTR_OFFSETS
	.align		4
        /*008c*/ 	.byte	0x04, 0x1c
        /*008e*/ 	.short	(.L_29 - .L_28)


	//   ....[0]....
.L_28:
        /*0090*/ 	.word	0x000005d0


	//   ....[1]....
        /*0094*/ 	.word	0x00000690


	//   ....[2]....
        /*0098*/ 	.word	0x000006c0


	//----- nvinfo : EIATTR_CRS_STACK_SIZE
	.align		4
.L_29:
        /*009c*/ 	.byte	0x04, 0x1e
        /*009e*/ 	.short	(.L_31 - .L_30)
.L_30:
        /*00a0*/ 	.word	0x00000000


	//----- nvinfo : EIATTR_CBANK_PARAM_SIZE
	.align		4
.L_31:
        /*00a4*/ 	.byte	0x03, 0x19
        /*00a6*/ 	.short	0x0038


	//----- nvinfo : EIATTR_PARAM_CBANK
	.align		4
        /*00a8*/ 	.byte	0x04, 0x0a
        /*00aa*/ 	.short	(.L_33 - .L_32)
	.align		4
.L_32:
        /*00ac*/ 	.word	index@(.nv.constant0.tpch_q6_predication)
        /*00b0*/ 	.short	0x0380
        /*00b2*/ 	.short	0x0038


	//----- nvinfo : EIATTR_SW_WAR
	.align		4
.L_33:
        /*00b4*/ 	.byte	0x04, 0x36
        /*00b6*/ 	.short	(.L_35 - .L_34)
.L_34:
        /*00b8*/ 	.word	0x00000008
.L_35:


//--------------------- .nv.info.tpch_q6_branching --------------------------
	.section	.nv.info.tpch_q6_branching,"",@"SHT_CUDA_INFO"
	.sectionflags	@""
	.align	4


	//----- nvinfo : EIATTR_CUDA_API_VERSION
	.align		4
        /*0000*/ 	.byte	0x04, 0x37
        /*0002*/ 	.short	(.L_37 - .L_36)
.L_36:
        /*0004*/ 	.word	0x00000082


	//----- nvinfo : EIATTR_KPARAM_INFO
	.align		4
.L_37:
        /*0008*/ 	.byte	0x04, 0x17
        /*000a*/ 	.short	(.L_39 - .L_38)
.L_38:
        /*000c*/ 	.word	0x00000000
        /*0010*/ 	.short	0x0006
        /*0012*/ 	.short	0x0030
        /*0014*/ 	.byte	0x00, 0xf5, 0x21, 0x00


	//----- nvinfo : EIATTR_KPARAM_INFO
	.align		4
.L_39:
        /*0018*/ 	.byte	0x04, 0x17
        /*001a*/ 	.short	(.L_41 - .L_40)
.L_40:
        /*001c*/ 	.word	0x00000000
        /*0020*/ 	.short	0x0005
        /*0022*/ 	.short	0x0028
        /*0024*/ 	.byte	0x00, 0xf5, 0x21, 0x00


	//----- nvinfo : EIATTR_KPARAM_INFO
	.align		4
.L_41:
        /*0028*/ 	.byte	0x04, 0x17
        /*002a*/ 	.short	(.L_43 - .L_42)
.L_42:
        /*002c*/ 	.word	0x00000000
        /*0030*/ 	.short	0x0004
        /*0032*/ 	.short	0x0020
        /*0034*/ 	.byte	0x00, 0xf5, 0x21, 0x00


	//----- nvinfo : EIATTR_KPARAM_INFO
	.align		4
.L_43:
        /*0038*/ 	.byte	0x04, 0x17
        /*003a*/ 	.short	(.L_45 - .L_44)
.L_44:
        /*003c*/ 	.word	0x00000000
        /*0040*/ 	.short	0x0003
        /*0042*/ 	.short	0x0018
        /*0044*/ 	.byte	0x00, 0xf5, 0x21, 0x00


	//----- nvinfo : EIATTR_KPARAM_INFO
	.align		4
.L_45:
        /*0048*/ 	.byte	0x04, 0x17
        /*004a*/ 	.short	(.L_47 - .L_46)
.L_46:
        /*004c*/ 	.word	0x00000000
        /*0050*/ 	.short	0x0002
        /*0052*/ 	.short	0x0010
        /*0054*/ 	.byte	0x00, 0xf5, 0x21, 0x00


	//----- nvinfo : EIATTR_KPARAM_INFO
	.align		4
.L_47:
        /*0058*/ 	.byte	0x04, 0x17
        /*005a*/ 	.short	(.L_49 - .L_48)
.L_48:
        /*005c*/ 	.word	0x00000000
        /*0060*/ 	.short	0x0001
        /*0062*/ 	.short	0x0008
        /*0064*/ 	.byte	0x00, 0xf5, 0x21, 0x00


	//----- nvinfo : EIATTR_KPARAM_INFO
	.align		4
.L_49:
        /*0068*/ 	.byte	0x04, 0x17
        /*006a*/ 	.short	(.L_51 - .L_50)
.L_50:
        /*006c*/ 	.word	0x00000000
        /*0070*/ 	.short	0x0000
        /*0072*/ 	.short	0x0000
        /*0074*/ 	.byte	0x00, 0xf0, 0x21, 0x00


	//----- nvinfo : EIATTR_SPARSE_MMA_MASK
	.align		4
.L_51:
        /*0078*/ 	.byte	0x03, 0x50
        /*007a*/ 	.short	0x0000


	//----- nvinfo : EIATTR_MAXREG_COUNT
	.align		4
        /*007c*/ 	.byte	0x03, 0x1b
        /*007e*/ 	.short	0x00ff


	//----- nvinfo : EIATTR_NUM_BARRIERS
	.align		4
        /*0080*/ 	.byte	0x02, 0x4c
        /*0082*/ 	.byte	0x01
	.zero		1


	//----- nvinfo : EIATTR_MERCURY_ISA_VERSION
	.align		4
        /*0084*/ 	.byte	0x03, 0x5f
        /*0086*/ 	.short	0x0101


	//----- nvinfo : EIATTR_VRC_CTA_INIT_COUNT
	.align		4
        /*0088*/ 	.byte	0x02, 0x4a
	.zero		1
	.zero		1


	//----- nvinfo : EIATTR_EXIT_INSTR_OFFSETS
	.align		4
        /*008c*/ 	.byte	0x04, 0x1c
        /*008e*/ 	.short	(.L_53 - .L_52)


	//   ....[0]....
.L_52:
        /*0090*/ 	.word	0x000005e0


	//   ....[1]....
        /*0094*/ 	.word	0x000006a0


	//   ....[2]....
        /*0098*/ 	.word	0x000006d0


	//----- nvinfo : EIATTR_CRS_STACK_SIZE
	.align		4
.L_53:
        /*009c*/ 	.byte	0x04, 0x1e
        /*009e*/ 	.short	(.L_55 - .L_54)
.L_54:
        /*00a0*/ 	.word	0x00000000


	//----- nvinfo : EIATTR_CBANK_PARAM_SIZE
	.align		4
.L_55:
        /*00a4*/ 	.byte	0x03, 0x19
        /*00a6*/ 	.short	0x0038


	//----- nvinfo : EIATTR_PARAM_CBANK
	.align		4
        /*00a8*/ 	.byte	0x04, 0x0a
        /*00aa*/ 	.short	(.L_57 - .L_56)
	.align		4
.L_56:
        /*00ac*/ 	.word	index@(.nv.constant0.tpch_q6_branching)
        /*00b0*/ 	.short	0x0380
        /*00b2*/ 	.short	0x0038


	//----- nvinfo : EIATTR_SW_WAR
	.align		4
.L_57:
        /*00b4*/ 	.byte	0x04, 0x36
        /*00b6*/ 	.short	(.L_59 - .L_58)
.L_58:
        /*00b8*/ 	.word	0x00000008
.L_59:


//--------------------- .nv.callgraph             --------------------------
	.section	.nv.callgraph,"",@"SHT_CUDA_CALLGRAPH"
	.align	4
	.sectionentsize	8
	.align		4
        /*0000*/ 	.word	0x00000000
	.align		4
        /*0004*/ 	.word	0xffffffff
	.align		4
        /*0008*/ 	.word	0x00000000
	.align		4
        /*000c*/ 	.word	0xfffffffe
	.align		4
        /*0010*/ 	.word	0x00000000
	.align		4
        /*0014*/ 	.word	0xfffffffd
	.align		4
        /*0018*/ 	.word	0x00000000
	.align		4
        /*001c*/ 	.word	0xfffffffc


//--------------------- .text.tpch_q6_predication --------------------------
	.section	.text.tpch_q6_predication,"ax",@progbits
	.align	128
        .global         tpch_q6_predication
        .type           tpch_q6_predication,@function
        .size           tpch_q6_predication,(.L_x_26 - tpch_q6_predication)
        .other          tpch_q6_predication,@"STO_CUDA_ENTRY STV_DEFAULT"
tpch_q6_predication:
.text.tpch_q6_predication:
[----:B------:R-:W-:Y:S01]  /*0000*/  LDC R1, c[0x0][0x37c] ;  /* 0x0000df00ff017b82 */ /* 0x000fe20000000800 */
[----:B------:R-:W0:Y:S07]  /*0010*/  S2R R2, SR_TID.X ;  /* 0x0000000000027919 */ /* 0x000e2e0000002100 */
[----:B------:R-:W1:Y:S01]  /*0020*/  S2UR UR4, SR_CTAID.X ;  /* 0x00000000000479c3 */ /* 0x000e620000002500 */
[----:B------:R-:W1:Y:S01]  /*0030*/  LDCU UR5, c[0x0][0x360] ;  /* 0x00006c00ff0577ac */ /* 0x000e620008000800 */
[----:B------:R-:W-:Y:S01]  /*0040*/  BSSY.RECONVERGENT B0, `(.L_x_0) ;  /* 0x0000039000007945 */ /* 0x000fe20003800200 */
[----:B------:R-:W-:Y:S01]  /*0050*/  IMAD.MOV.U32 R5, RZ, RZ, RZ ;  /* 0x000000ffff057224 */ /* 0x000fe200078e00ff */
[----:B------:R-:W2:Y:S01]  /*0060*/  LDCU.64 UR8, c[0x0][0x380] ;  /* 0x00007000ff0877ac */ /* 0x000ea20008000a00 */
[----:B------:R-:W3:Y:S01]  /*0070*/  LDCU.64 UR6, c[0x0][0x358] ;  /* 0x00006b00ff0677ac */ /* 0x000ee20008000a00 */
[----:B------:R-:W4:Y:S01]  /*0080*/  LDCU.64 UR10, c[0x0][0x388] ;  /* 0x00007100ff0a77ac */ /* 0x000f220008000a00 */
[----:B------:R-:W0:Y:S01]  /*0090*/  LDCU.64 UR16, c[0x0][0x3a0] ;  /* 0x00007400ff1077ac */ /* 0x000e220008000a00 */
[----:B------:R-:W2:Y:S01]  /*00a0*/  LDCU.128 UR12, c[0x0][0x390] ;  /* 0x00007200ff0c77ac */ /* 0x000ea20008000c00 */
[----:B-1----:R-:W-:Y:S01]  /*00b0*/  UIMAD UR4, UR4, UR5, URZ ;  /* 0x00000005040472a4 */ /* 0x002fe2000f8e02ff */
[----:B0-----:R-:W-:-:S05]  /*00c0*/  ISETP.NE.AND P1, PT, R2, RZ, PT ;  /* 0x000000ff0200720c */ /* 0x001fca0003f25270 */
[----:B------:R-:W-:-:S05]  /*00d0*/  VIADD R2, R2, UR4 ;  /* 0x0000000402027c36 */ /* 0x000fca0008000000 */
[----:B--2---:R-:W-:-:S04]  /*00e0*/  ISETP.GE.U32.AND P0, PT, R2, UR8, PT ;  /* 0x0000000802007c0c */ /* 0x004fc8000bf06070 */
[----:B------:R-:W-:Y:S01]  /*00f0*/  ISETP.GE.U32.AND.EX P0, PT, RZ, UR9, PT, P0 ;  /* 0x00000009ff007c0c */ /* 0x000fe2000bf06100 */
[----:B------:R-:W0:Y:S01]  /*0100*/  @!P1 S2R R3, SR_CgaCtaId ;  /* 0x0000000000039919 */ /* 0x000e220000008800 */
[----:B------:R-:W-:-:S04]  /*0110*/  @!P1 MOV R0, 0x400 ;  /* 0x0000040000009802 */ /* 0x000fc80000000f00 */
[----:B0-----:R-:W-:Y:S01]  /*0120*/  @!P1 LEA R0, R3, R0, 0x18 ;  /* 0x0000000003009211 */ /* 0x001fe200078ec0ff */
[----:B------:R-:W-:-:S04]  /*0130*/  IMAD.MOV.U32 R3, RZ, RZ, RZ ;  /* 0x000000ffff037224 */ /* 0x000fc800078e00ff */
[----:B------:R0:W-:Y:S01]  /*0140*/  @!P1 STS.128 [R0], RZ ;  /* 0x000000ff00009388 */ /* 0x0001e20000000c00 */
[----:B------:R-:W-:Y:S06]  /*0150*/  BAR.SYNC.DEFER_BLOCKING 0x0 ;  /* 0x0000000000007b1d */ /* 0x000fec0000010000 */
[----:B---34-:R-:W-:Y:S05]  /*0160*/  @P0 BRA `(.L_x_1) ;  /* 0x0000000000980947 */ /* 0x018fea0003800000 */
[----:B0-----:R-:W0:Y:S01]  /*0170*/  LDC R0, c[0x0][0x370] ;  /* 0x0000dc00ff007b82 */ /* 0x001e220000000800 */
[----:B------:R-:W-:Y:S02]  /*0180*/  IMAD.MOV.U32 R15, RZ, RZ, R2 ;  /* 0x000000ffff0f7224 */ /* 0x000fe400078e0002 */
[----:B------:R-:W-:Y:S02]  /*0190*/  IMAD.MOV.U32 R16, RZ, RZ, RZ ;  /* 0x000000ffff107224 */ /* 0x000fe400078e00ff */
[----:B------:R-:W-:Y:S02]  /*01a0*/  IMAD.MOV.U32 R5, RZ, RZ, RZ ;  /* 0x000000ffff057224 */ /* 0x000fe400078e00ff */
[----:B------:R-:W-:Y:S02]  /*01b0*/  IMAD.MOV.U32 R3, RZ, RZ, RZ ;  /* 0x000000ffff037224 */ /* 0x000fe400078e00ff */
[----:B0-----:R-:W-:-:S07]  /*01c0*/  IMAD R0, R0, UR5, RZ ;  /* 0x0000000500007c24 */ /* 0x001fce000f8e02ff */
.L_x_2:
[C---:B------:R-:W-:Y:S01]  /*01d0*/  IMAD.SHL.U32 R6, R15.reuse, 0x4, RZ ;  /* 0x000000040f067824 */ /* 0x040fe200078e00ff */
[----:B------:R-:W-:-:S04]  /*01e0*/  SHF.L.U64.HI R2, R15, 0x2, R16 ;  /* 0x000000020f027819 */ /* 0x000fc80000010210 */
[C---:B------:R-:W-:Y:S02]  /*01f0*/  IADD3 R8, P0, PT, R6.reuse, UR12, RZ ;  /* 0x0000000c06087c10 */ /* 0x040fe4000ff1e0ff */
[C---:B------:R-:W-:Y:S02]  /*0200*/  IADD3 R12, P3, PT, R6.reuse, UR16, RZ ;  /* 0x00000010060c7c10 */ /* 0x040fe4000ff7e0ff */
[----:B------:R-:W-:Y:S02]  /*0210*/  IADD3 R10, P2, PT, R6, UR14, RZ ;  /* 0x0000000e060a7c10 */ /* 0x000fe4000ff5e0ff */
[C---:B------:R-:W-:Y:S02]  /*0220*/  IADD3.X R9, PT, PT, R2.reuse, UR13, RZ, P0, !PT ;  /* 0x0000000d02097c10 */ /* 0x040fe400087fe4ff */
[----:B------:R-:W-:Y:S02]  /*0230*/  IADD3.X R13, PT, PT, R2, UR17, RZ, P3, !PT ;  /* 0x00000011020d7c10 */ /* 0x000fe40009ffe4ff */
[----:B------:R-:W-:Y:S01]  /*0240*/  IADD3 R6, P0, PT, R6, UR10, RZ ;  /* 0x0000000a06067c10 */ /* 0x000fe2000ff1e0ff */
[----:B------:R-:W2:Y:S01]  /*0250*/  LDG.E R8, desc[UR6][R8.64] ;  /* 0x0000000608087981 */ /* 0x000ea2000c1e1900 */
[----:B------:R-:W-:-:S02]  /*0260*/  IADD3.X R11, PT, PT, R2, UR15, RZ, P2, !PT ;  /* 0x0000000f020b7c10 */ /* 0x000fc400097fe4ff */
[----:B------:R-:W-:Y:S01]  /*0270*/  IADD3.X R7, PT, PT, R2, UR11, RZ, P0, !PT ;  /* 0x0000000b02077c10 */ /* 0x000fe200087fe4ff */
[----:B------:R-:W3:Y:S04]  /*0280*/  LDG.E R13, desc[UR6][R12.64] ;  /* 0x000000060c0d7981 */ /* 0x000ee8000c1e1900 */
[----:B------:R-:W4:Y:S04]  /*0290*/  LDG.E R10, desc[UR6][R10.64] ;  /* 0x000000060a0a7981 */ /* 0x000f28000c1e1900 */
[----:B------:R-:W5:Y:S01]  /*02a0*/  LDG.E R6, desc[UR6][R6.64] ;  /* 0x0000000606067981 */ /* 0x000f62000c1e1900 */
[----:B------:R-:W-:-:S05]  /*02b0*/  IADD3 R15, P4, PT, R0, R15, RZ ;  /* 0x0000000f000f7210 */ /* 0x000fca0007f9e0ff */
[----:B------:R-:W-:Y:S02]  /*02c0*/  IMAD.X R16, RZ, RZ, R16, P4 ;  /* 0x000000ffff107224 */ /* 0x000fe400020e0610 */
[C---:B--2---:R-:W-:Y:S02]  /*02d0*/  VIADD R4, R8.reuse, 0xfffffff8 ;  /* 0xfffffff808047836 */ /* 0x044fe40000000000 */
[----:B---3--:R-:W-:Y:S01]  /*02e0*/  IMAD R14, R8, R13, RZ ;  /* 0x0000000d080e7224 */ /* 0x008fe200078e02ff */
[----:B----4-:R-:W-:Y:S02]  /*02f0*/  ISETP.GT.AND P0, PT, R10, 0x17, PT ;  /* 0x000000170a00780c */ /* 0x010fe40003f04270 */
[----:B------:R-:W-:Y:S01]  /*0300*/  ISETP.GE.U32.AND P3, PT, R4, -0x3, PT ;  /* 0xfffffffd0400780c */ /* 0x000fe20003f66070 */
[----:B-----5:R-:W-:Y:S01]  /*0310*/  VIADD R2, R6, 0xfffffbb7 ;  /* 0xfffffbb706027836 */ /* 0x020fe20000000000 */
[----:B------:R-:W-:Y:S02]  /*0320*/  SHF.R.S32.HI R4, RZ, 0x1f, R14 ;  /* 0x0000001fff047819 */ /* 0x000fe4000001140e */
[----:B------:R-:W-:-:S02]  /*0330*/  SEL R9, R14, RZ, !P3 ;  /* 0x000000ff0e097207 */ /* 0x000fc40005800000 */
[----:B------:R-:W-:Y:S02]  /*0340*/  ISETP.GE.U32.AND P2, PT, R2, -0x16d, PT ;  /* 0xfffffe930200780c */ /* 0x000fe40003f46070 */
[----:B------:R-:W-:-:S03]  /*0350*/  SEL R11, R4, RZ, !P3 ;  /* 0x000000ff040b7207 */ /* 0x000fc60005800000 */
[----:B------:R-:W-:Y:S02]  /*0360*/  @!P0 SEL R14, R14, R9, !P2 ;  /* 0x000000090e0e8207 */ /* 0x000fe40005000000 */
[----:B------:R-:W-:Y:S02]  /*0370*/  @!P0 SEL R4, R4, R11, !P2 ;  /* 0x0000000b04048207 */ /* 0x000fe40005000000 */
[----:B------:R-:W-:-:S04]  /*0380*/  ISETP.GE.U32.AND P0, PT, R15, UR8, PT ;  /* 0x000000080f007c0c */ /* 0x000fc8000bf06070 */
[----:B------:R-:W-:Y:S02]  /*0390*/  ISETP.GE.U32.AND.EX P0, PT, R16, UR9, PT, P0 ;  /* 0x0000000910007c0c */ /* 0x000fe4000bf06100 */
[----:B------:R-:W-:-:S05]  /*03a0*/  IADD3 R5, P2, PT, R5, R14, RZ ;  /* 0x0000000e05057210 */ /* 0x000fca0007f5e0ff */
[----:B------:R-:W-:-:S06]  /*03b0*/  IMAD.X R3, R3, 0x1, R4, P2 ;  /* 0x0000000103037824 */ /* 0x000fcc00010e0604 */
[----:B------:R-:W-:Y:S05]  /*03c0*/  @!P0 BRA `(.L_x_2) ;  /* 0xfffffffc00808947 */ /* 0x000fea000383ffff */
.L_x_1:
[----:B------:R-:W-:Y:S05]  /*03d0*/  BSYNC.RECONVERGENT B0 ;  /* 0x0000000000007941 */ /* 0x000fea0003800200 */
.L_x_0:
[----:B------:R-:W-:Y:S01]  /*03e0*/  ISETP.GE.AND P0, PT, R3, RZ, PT ;  /* 0x000000ff0300720c */ /* 0x000fe20003f06270 */
[----:B------:R-:W-:-:S12]  /*03f0*/  BSSY.RECONVERGENT B0, `(.L_x_3) ;  /* 0x000001c000007945 */ /* 0x000fd80003800200 */
[----:B------:R-:W-:Y:S05]  /*0400*/  @!P0 BRA `(.L_x_4) ;  /* 0x0000000000348947 */ /* 0x000fea0003800000 */
[----:B------:R-:W1:Y:S01]  /*0410*/  S2UR UR5, SR_CgaCtaId ;  /* 0x00000000000579c3 */ /* 0x000e620000008800 */
[----:B------:R-:W-:Y:S01]  /*0420*/  UMOV UR4, 0x400 ;  /* 0x0000040000047882 */ /* 0x000fe20000000000 */
[----:B------:R-:W-:Y:S01]  /*0430*/  BSSY.RECONVERGENT B1, `(.L_x_5) ;  /* 0x0000009000017945 */ /* 0x000fe20003800200 */
[----:B------:R-:W-:Y:S02]  /*0440*/  IMAD.U32 R2, RZ, RZ, UR4 ;  /* 0x00000004ff027e24 */ /* 0x000fe4000f8e00ff */
[----:B-1----:R-:W-:-:S05]  /*0450*/  IMAD.U32 R13, RZ, RZ, UR5 ;  /* 0x00000005ff0d7e24 */ /* 0x002fca000f8e00ff */
[----:B------:R-:W-:-:S07]  /*0460*/  LEA R7, R13, R2, 0x18 ;  /* 0x000000020d077211 */ /* 0x000fce00078ec0ff */
.L_x_6:
[----:B------:R-:W1:Y:S02]  /*0470*/  LDS.64 R8, [R7] ;  /* 0x0000000007087984 */ /* 0x000e640000000a00 */
[----:B-1----:R-:W-:-:S05]  /*0480*/  IADD3 R10, P0, PT, R8, R5, RZ ;  /* 0x00000005080a7210 */ /* 0x002fca0007f1e0ff */
[----:B------:R-:W-:-:S07]  /*0490*/  IMAD.X R11, R9, 0x1, R3, P0 ;  /* 0x00000001090b7824 */ /* 0x000fce00000e0603 */
[----:B------:R-:W1:Y:S02]  /*04a0*/  ATOMS.CAST.SPIN.64 P0, [R7], R8, R10 ;  /* 0x000000080700758d */ /* 0x000e64000180040a */
[----:B-1----:R-:W-:Y:S05]  /*04b0*/  @!P0 BRA `(.L_x_6) ;  /* 0xfffffffc00ec8947 */ /* 0x002fea000383ffff */
[----:B------:R-:W-:Y:S05]  /*04c0*/  BSYNC.RECONVERGENT B1 ;  /* 0x0000000000017941 */ /* 0x000fea0003800200 */
.L_x_5:
[----:B------:R-:W-:Y:S05]  /*04d0*/  BRA `(.L_x_7) ;  /* 0x0000000000347947 */ /* 0x000fea0003800000 */
.L_x_4:
[----:B------:R-:W1:Y:S01]  /*04e0*/  S2UR UR5, SR_CgaCtaId ;  /* 0x00000000000579c3 */ /* 0x000e620000008800 */
[----:B------:R-:W-:Y:S01]  /*04f0*/  UMOV UR4, 0x400 ;  /* 0x0000040000047882 */ /* 0x000fe20000000000 */
[----:B------:R-:W-:Y:S01]  /*0500*/  IADD3 R9, P0, PT, RZ, -R5, RZ ;  /* 0x80000005ff097210 */ /* 0x000fe20007f1e0ff */
[----:B------:R-:W-:-:S04]  /*0510*/  IMAD.U32 R2, RZ, RZ, UR4 ;  /* 0x00000004ff027e24 */ /* 0x000fc8000f8e00ff */
[----:B0-----:R-:W-:Y:S02]  /*0520*/  VIADD R0, R2, 0x8 ;  /* 0x0000000802007836 */ /* 0x001fe40000000000 */
[----:B------:R-:W-:Y:S02]  /*0530*/  IMAD.X R11, RZ, RZ, ~R3, P0 ;  /* 0x000000ffff0b7224 */ /* 0x000fe400000e0e03 */
[----:B-1----:R-:W-:-:S05]  /*0540*/  IMAD.U32 R13, RZ, RZ, UR5 ;  /* 0x00000005ff0d7e24 */ /* 0x002fca000f8e00ff */
[----:B------:R-:W-:-:S07]  /*0550*/  LEA R3, R13, R0, 0x18 ;  /* 0x000000000d037211 */ /* 0x000fce00078ec0ff */
.L_x_8:
[----:B------:R-:W0:Y:S02]  /*0560*/  LDS.64 R4, [R3] ;  /* 0x0000000003047984 */ /* 0x000e240000000a00 */
[----:B0-----:R-:W-:-:S05]  /*0570*/  IADD3 R6, P0, PT, R4, R9, RZ ;  /* 0x0000000904067210 */ /* 0x001fca0007f1e0ff */
[----:B------:R-:W-:-:S07]  /*0580*/  IMAD.X R7, R5, 0x1, R11, P0 ;  /* 0x0000000105077824 */ /* 0x000fce00000e060b */
[----:B------:R-:W0:Y:S02]  /*0590*/  ATOMS.CAST.SPIN.64 P0, [R3], R4, R6 ;  /* 0x000000040300758d */ /* 0x000e240001800406 */
[----:B0-----:R-:W-:Y:S05]  /*05a0*/  @!P0 BRA `(.L_x_8) ;  /* 0xfffffffc00ec8947 */ /* 0x001fea000383ffff */
.L_x_7:
[----:B------:R-:W-:Y:S05]  /*05b0*/  BSYNC.RECONVERGENT B0 ;  /* 0x0000000000007941 */ /* 0x000fea0003800200 */
.L_x_3:
[----:B------:R-:W-:Y:S06]  /*05c0*/  BAR.SYNC.DEFER_BLOCKING 0x0 ;  /* 0x0000000000007b1d */ /* 0x000fec0000010000 */
[----:B------:R-:W-:Y:S05]  /*05d0*/  @P1 EXIT ;  /* 0x000000000000194d */ /* 0x000fea0003800000 */
[----:B------:R-:W-:Y:S01]  /*05e0*/  LEA R4, R13, R2, 0x18 ;  /* 0x000000020d047211 */ /* 0x000fe200078ec0ff */
[----:B------:R-:W-:Y:S05]  /*05f0*/  BSSY.RECONVERGENT B0, `(.L_x_9) ;  /* 0x0000009000007945 */ /* 0x000fea0003800200 */
[----:B------:R-:W1:Y:S02]  /*0600*/  LDS.128 R4, [R4] ;  /* 0x0000000004047984 */ /* 0x000e640000000c00 */
[----:B-1----:R-:W-:Y:S02]  /*0610*/  ISETP.NE.U32.AND P0, PT, R4, RZ, PT ;  /* 0x000000ff0400720c */ /* 0x002fe40003f05070 */
[----:B------:R-:W-:-:S02]  /*0620*/  ISETP.NE.U32.AND P1, PT, R6, RZ, PT ;  /* 0x000000ff0600720c */ /* 0x000fc40003f25070 */
[----:B------:R-:W-:Y:S02]  /*0630*/  ISETP.NE.AND.EX P0, PT, R5, RZ, PT, P0 ;  /* 0x000000ff0500720c */ /* 0x000fe40003f05300 */
[----:B------:R-:W-:-:S11]  /*0640*/  ISETP.NE.AND.EX P1, PT, R7, RZ, PT, P1 ;  /* 0x000000ff0700720c */ /* 0x000fd60003f25310 */
[----:B------:R-:W-:Y:S05]  /*0650*/  @!P0 BRA `(.L_x_10) ;  /* 0x0000000000088947 */ /* 0x000fea0003800000 */
[----:B------:R-:W1:Y:S02]  /*0660*/  LDC.64 R2, c[0x0][0x3a8] ;  /* 0x0000ea00ff027b82 */ /* 0x000e640000000a00 */
[----:B-1----:R1:W-:Y:S02]  /*0670*/  REDG.E.ADD.64.STRONG.GPU desc[UR6][R2.64], R4 ;  /* 0x000000040200798e */ /* 0x0023e4000c12e506 */
.L_x_10:
[----:B------:R-:W-:Y:S05]  /*0680*/  BSYNC.RECONVERGENT B0 ;  /* 0x0000000000007941 */ /* 0x000fea0003800200 */
.L_x_9:
[----:B------:R-:W-:Y:S05]  /*0690*/  @!P1 EXIT ;  /* 0x000000000000994d */ /* 0x000fea0003800000 */
[----:B-1----:R-:W1:Y:S02]  /*06a0*/  LDC.64 R2, c[0x0][0x3b0] ;  /* 0x0000ec00ff027b82 */ /* 0x002e640000000a00 */
[----:B-1----:R-:W-:Y:S01]  /*06b0*/  REDG.E.ADD.64.STRONG.GPU desc[UR6][R2.64], R6 ;  /* 0x000000060200798e */ /* 0x002fe2000c12e506 */
[----:B------:R-:W-:Y:S05]  /*06c0*/  EXIT ;  /* 0x000000000000794d */ /* 0x000fea0003800000 */
.L_x_11:
[----:B------:R-:W-:-:S00]  /*06d0*/  BRA `(.L_x_11) ;  /* 0xfffffffc00fc7947 */ /* 0x000fc0000383ffff */
[----:B------:R-:W-:-:S00]  /*06e0*/  NOP ;  /* 0x0000000000007918 */ /* 0x000fc00000000000 */
        /* <DEDUP_REMOVED lines=9> */
.L_x_26:


//--------------------- .text.tpch_q6_branching   --------------------------
	.section	.text.tpch_q6_branching,"ax",@progbits
	.align	128
        .global         tpch_q6_branching
        .type           tpch_q6_branching,@function
        .size           tpch_q6_branching,(.L_x_27 - tpch_q6_branching)
        .other          tpch_q6_branching,@"STO_CUDA_ENTRY STV_DEFAULT"
tpch_q6_branching:
.text.tpch_q6_branching:
        /* <DEDUP_REMOVED lines=10> */
[----:B------:R-:W0:Y:S01]  /*00a0*/  LDCU.64 UR14, c[0x0][0x3a0] ;  /* 0x00007400ff0e77ac */ /* 0x000e220008000a00 */
[----:B-1----:R-:W-:Y:S01]  /*00b0*/  UIMAD UR4, UR4, UR5, URZ ;  /* 0x00000005040472a4 */ /* 0x002fe2000f8e02ff */
[----:B------:R-:W1:Y:S01]  /*00c0*/  LDCU.128 UR16, c[0x0][0x380] ;  /* 0x00007000ff1077ac */ /* 0x000e620008000c00 */
[----:B0-----:R-:W-:-:S04]  /*00d0*/  ISETP.NE.AND P0, PT, R12, RZ, PT ;  /* 0x000000ff0c00720c */ /* 0x001fc80003f05270 */
[----:B------:R-:W-:-:S09]  /*00e0*/  VIADD R2, R12, UR4 ;  /* 0x000000040c027c36 */ /* 0x000fd20008000000 */
[----:B------:R-:W0:Y:S01]  /*00f0*/  @!P0 S2R R3, SR_CgaCtaId ;  /* 0x0000000000038919 */ /* 0x000e220000008800 */
[----:B------:R-:W-:-:S04]  /*0100*/  @!P0 MOV R0, 0x400 ;  /* 0x0000040000008802 */ /* 0x000fc80000000f00 */
[----:B0-----:R-:W-:Y:S01]  /*0110*/  @!P0 LEA R0, R3, R0, 0x18 ;  /* 0x0000000003008211 */ /* 0x001fe200078ec0ff */
[----:B------:R-:W-:-:S04]  /*0120*/  IMAD.MOV.U32 R3, RZ, RZ, RZ ;  /* 0x000000ffff037224 */ /* 0x000fc800078e00ff */
[----:B------:R0:W-:Y:S01]  /*0130*/  @!P0 STS.128 [R0], RZ ;  /* 0x000000ff00008388 */ /* 0x0001e20000000c00 */
[----:B------:R-:W-:Y:S01]  /*0140*/  BAR.SYNC.DEFER_BLOCKING 0x0 ;  /* 0x0000000000007b1d */ /* 0x000fe20000010000 */
[----:B--2---:R-:W-:-:S04]  /*0150*/  ISETP.GE.U32.AND P0, PT, R2, UR8, PT ;  /* 0x0000000802007c0c */ /* 0x004fc8000bf06070 */
[----:B------:R-:W-:-:S13]  /*0160*/  ISETP.GE.U32.AND.EX P0, PT, RZ, UR9, PT, P0 ;  /* 0x00000009ff007c0c */ /* 0x000fda000bf06100 */
[----:B01-34-:R-:W-:Y:S05]  /*0170*/  @P0 BRA `(.L_x_13) ;  /* 0x0000000000940947 */ /* 0x01bfea0003800000 */
[----:B------:R-:W0:Y:S01]  /*0180*/  LDC R0, c[0x0][0x370] ;  /* 0x0000dc00ff007b82 */ /* 0x000e220000000800 */
[----:B------:R-:W-:Y:S01]  /*0190*/  IMAD.MOV.U32 R9, RZ, RZ, R2 ;  /* 0x000000ffff097224 */ /* 0x000fe200078e0002 */
[----:B------:R-:W-:Y:S01]  /*01a0*/  CS2R R4, SRZ ;  /* 0x0000000000047805 */ /* 0x000fe2000001ff00 */
[----:B------:R-:W-:Y:S02]  /*01b0*/  IMAD.MOV.U32 R3, RZ, RZ, RZ ;  /* 0x000000ffff037224 */ /* 0x000fe400078e00ff */
[----:B0-----:R-:W-:-:S07]  /*01c0*/  IMAD R0, R0, UR5, RZ ;  /* 0x0000000500007c24 */ /* 0x001fce000f8e02ff */
.L_x_16:
[C---:B------:R-:W-:Y:S01]  /*01d0*/  IMAD.SHL.U32 R8, R9.reuse, 0x4, RZ ;  /* 0x0000000409087824 */ /* 0x040fe200078e00ff */
[----:B------:R-:W-:-:S04]  /*01e0*/  SHF.L.U64.HI R10, R9, 0x2, R4 ;  /* 0x00000002090a7819 */ /* 0x000fc80000010204 */
[----:B------:R-:W-:-:S04]  /*01f0*/  IADD3 R6, P0, PT, R8, UR18, RZ ;  /* 0x0000001208067c10 */ /* 0x000fc8000ff1e0ff */
[----:B------:R-:W-:-:S05]  /*0200*/  IADD3.X R7, PT, PT, R10, UR19, RZ, P0, !PT ;  /* 0x000000130a077c10 */ /* 0x000fca00087fe4ff */
[----:B------:R-:W2:Y:S01]  /*0210*/  LDG.E R6, desc[UR6][R6.64] ;  /* 0x0000000606067981 */ /* 0x000ea2000c1e1900 */
[----:B------:R-:W-:Y:S01]  /*0220*/  IADD3 R9, P0, PT, R0, R9, RZ ;  /* 0x0000000900097210 */ /* 0x000fe20007f1e0ff */
[----:B------:R-:W-:Y:S04]  /*0230*/  BSSY.RECONVERGENT B1, `(.L_x_14) ;  /* 0x0000018000017945 */ /* 0x000fe80003800200 */
[----:B------:R-:W-:Y:S01]  /*0240*/  IMAD.X R4, RZ, RZ, R4, P0 ;  /* 0x000000ffff047224 */ /* 0x000fe200000e0604 */
[----:B------:R-:W-:-:S04]  /*0250*/  ISETP.GE.U32.AND P0, PT, R9, UR16, PT ;  /* 0x0000001009007c0c */ /* 0x000fc8000bf06070 */
[----:B------:R-:W-:Y:S01]  /*0260*/  ISETP.GE.U32.AND.EX P0, PT, R4, UR17, PT, P0 ;  /* 0x0000001104007c0c */ /* 0x000fe2000bf06100 */
[----:B--2---:R-:W-:-:S05]  /*0270*/  VIADD R2, R6, 0xfffffd24 ;  /* 0xfffffd2406027836 */ /* 0x004fca0000000000 */
[----:B------:R-:W-:-:S13]  /*0280*/  ISETP.GT.U32.AND P1, PT, R2, 0x16c, PT ;  /* 0x0000016c0200780c */ /* 0x000fda0003f24070 */
[----:B------:R-:W-:Y:S05]  /*0290*/  @P1 BRA `(.L_x_15) ;  /* 0x0000000000441947 */ /* 0x000fea0003800000 */
[----:B------:R-:W-:-:S04]  /*02a0*/  IADD3 R6, P1, PT, R8, UR10, RZ ;  /* 0x0000000a08067c10 */ /* 0x000fc8000ff3e0ff */
[----:B------:R-:W-:-:S05]  /*02b0*/  IADD3.X R7, PT, PT, R10, UR11, RZ, P1, !PT ;  /* 0x0000000b0a077c10 */ /* 0x000fca0008ffe4ff */
[----:B------:R-:W2:Y:S02]  /*02c0*/  LDG.E R11, desc[UR6][R6.64] ;  /* 0x00000006060b7981 */ /* 0x000ea4000c1e1900 */
[----:B--2---:R-:W-:-:S05]  /*02d0*/  VIADD R2, R11, 0xfffffffb ;  /* 0xfffffffb0b027836 */ /* 0x004fca0000000000 */
[----:B------:R-:W-:-:S13]  /*02e0*/  ISETP.GT.U32.AND P1, PT, R2, 0x2, PT ;  /* 0x000000020200780c */ /* 0x000fda0003f24070 */
[----:B------:R-:W-:Y:S05]  /*02f0*/  @P1 BRA `(.L_x_15) ;  /* 0x00000000002c1947 */ /* 0x000fea0003800000 */
[----:B------:R-:W-:-:S04]  /*0300*/  IADD3 R6, P1, PT, R8, UR12, RZ ;  /* 0x0000000c08067c10 */ /* 0x000fc8000ff3e0ff */
[----:B------:R-:W-:-:S05]  /*0310*/  IADD3.X R7, PT, PT, R10, UR13, RZ, P1, !PT ;  /* 0x0000000d0a077c10 */ /* 0x000fca0008ffe4ff */
[----:B------:R-:W2:Y:S02]  /*0320*/  LDG.E R6, desc[UR6][R6.64] ;  /* 0x0000000606067981 */ /* 0x000ea4000c1e1900 */
[----:B--2---:R-:W-:-:S13]  /*0330*/  ISETP.GT.AND P1, PT, R6, 0x17, PT ;  /* 0x000000170600780c */ /* 0x004fda0003f24270 */
[----:B------:R-:W-:Y:S05]  /*0340*/  @P1 BRA `(.L_x_15) ;  /* 0x0000000000181947 */ /* 0x000fea0003800000 */
[----:B------:R-:W-:-:S04]  /*0350*/  IADD3 R6, P1, PT, R8, UR14, RZ ;  /* 0x0000000e08067c10 */ /* 0x000fc8000ff3e0ff */
[----:B------:R-:W-:-:S05]  /*0360*/  IADD3.X R7, PT, PT, R10, UR15, RZ, P1, !PT ;  /* 0x0000000f0a077c10 */ /* 0x000fca0008ffe4ff */
[----:B------:R-:W2:Y:S02]  /*0370*/  LDG.E R6, desc[UR6][R6.64] ;  /* 0x0000000606067981 */ /* 0x000ea4000c1e1900 */
[----:B--2---:R-:W-:-:S05]  /*0380*/  IMAD R2, R11, R6, RZ ;  /* 0x000000060b027224 */ /* 0x004fca00078e02ff */
[----:B------:R-:W-:-:S04]  /*0390*/  IADD3 R5, P1, PT, R2, R5, RZ ;  /* 0x0000000502057210 */ /* 0x000fc80007f3e0ff */
[----:B------:R-:W-:-:S09]  /*03a0*/  LEA.HI.X.SX32 R3, R2, R3, 0x1, P1 ;  /* 0x0000000302037211 */ /* 0x000fd200008f0eff */
.L_x_15:
[----:B------:R-:W-:Y:S05]  /*03b0*/  BSYNC.RECONVERGENT B1 ;  /* 0x0000000000017941 */ /* 0x000fea0003800200 */
.L_x_14:
[----:B------:R-:W-:Y:S05]  /*03c0*/  @!P0 BRA `(.L_x_16) ;  /* 0xfffffffc00808947 */ /* 0x000fea000383ffff */
.L_x_13:
[----:B------:R-:W-:Y:S05]  /*03d0*/  BSYNC.RECONVERGENT B0 ;  /* 0x0000000000007941 */ /* 0x000fea0003800200 */
.L_x_12:
[----:B------:R-:W-:Y:S01]  /*03e0*/  ISETP.GE.AND P0, PT, R3, RZ, PT ;  /* 0x000000ff0300720c */ /* 0x000fe20003f06270 */
[----:B------:R-:W-:-:S12]  /*03f0*/  BSSY.RECONVERGENT B0, `(.L_x_17) ;  /* 0x000001c000007945 */ /* 0x000fd80003800200 */
[----:B------:R-:W-:Y:S05]  /*0400*/  @!P0 BRA `(.L_x_18) ;  /* 0x0000000000348947 */ /* 0x000fea0003800000 */
[----:B------:R-:W0:Y:S01]  /*0410*/  S2UR UR5, SR_CgaCtaId ;  /* 0x00000000000579c3 */ /* 0x000e220000008800 */
[----:B------:R-:W-:Y:S01]  /*0420*/  UMOV UR4, 0x400 ;  /* 0x0000040000047882 */ /* 0x000fe20000000000 */
[----:B------:R-:W-:Y:S01]  /*0430*/  BSSY.RECONVERGENT B1, `(.L_x_19) ;  /* 0x0000009000017945 */ /* 0x000fe20003800200 */
[----:B------:R-:W-:Y:S02]  /*0440*/  IMAD.U32 R2, RZ, RZ, UR4 ;  /* 0x00000004ff027e24 */ /* 0x000fe4000f8e00ff */
[----:B0-----:R-:W-:-:S05]  /*0450*/  IMAD.U32 R13, RZ, RZ, UR5 ;  /* 0x00000005ff0d7e24 */ /* 0x001fca000f8e00ff */
[----:B------:R-:W-:-:S07]  /*0460*/  LEA R7, R13, R2, 0x18 ;  /* 0x000000020d077211 */ /* 0x000fce00078ec0ff */
.L_x_20:
[----:B------:R-:W0:Y:S02]  /*0470*/  LDS.64 R8, [R7] ;  /* 0x0000000007087984 */ /* 0x000e240000000a00 */
[----:B0-----:R-:W-:-:S05]  /*0480*/  IADD3 R10, P0, PT, R8, R5, RZ ;  /* 0x00000005080a7210 */ /* 0x001fca0007f1e0ff */
[----:B------:R-:W-:-:S07]  /*0490*/  IMAD.X R11, R9, 0x1, R3, P0 ;  /* 0x00000001090b7824 */ /* 0x000fce00000e0603 */
[----:B------:R-:W0:Y:S02]  /*04a0*/  ATOMS.CAST.SPIN.64 P0, [R7], R8, R10 ;  /* 0x000000080700758d */ /* 0x000e24000180040a */
[----:B0-----:R-:W-:Y:S05]  /*04b0*/  @!P0 BRA `(.L_x_20) ;  /* 0xfffffffc00ec8947 */ /* 0x001fea000383ffff */
[----:B------:R-:W-:Y:S05]  /*04c0*/  BSYNC.RECONVERGENT B1 ;  /* 0x0000000000017941 */ /* 0x000fea0003800200 */
.L_x_19:
[----:B------:R-:W-:Y:S05]  /*04d0*/  BRA `(.L_x_21) ;  /* 0x0000000000347947 */ /* 0x000fea0003800000 */
.L_x_18:
[----:B------:R-:W0:Y:S01]  /*04e0*/  S2UR UR5, SR_CgaCtaId ;  /* 0x00000000000579c3 */ /* 0x000e220000008800 */
[----:B------:R-:W-:Y:S01]  /*04f0*/  UMOV UR4, 0x400 ;  /* 0x0000040000047882 */ /* 0x000fe20000000000 */
[----:B------:R-:W-:Y:S01]  /*0500*/  IADD3 R9, P0, PT, RZ, -R5, RZ ;  /* 0x80000005ff097210 */ /* 0x000fe20007f1e0ff */
[----:B------:R-:W-:-:S04]  /*0510*/  IMAD.U32 R2, RZ, RZ, UR4 ;  /* 0x00000004ff027e24 */ /* 0x000fc8000f8e00ff */
[----:B------:R-:W-:Y:S02]  /*0520*/  VIADD R0, R2, 0x8 ;  /* 0x0000000802007836 */ /* 0x000fe40000000000 */
[----:B------:R-:W-:Y:S02]  /*0530*/  IMAD.X R11, RZ, RZ, ~R3, P0 ;  /* 0x000000ffff0b7224 */ /* 0x000fe400000e0e03 */
[----:B0-----:R-:W-:-:S05]  /*0540*/  IMAD.U32 R13, RZ, RZ, UR5 ;  /* 0x00000005ff0d7e24 */ /* 0x001fca000f8e00ff */
[----:B------:R-:W-:-:S07]  /*0550*/  LEA R3, R13, R0, 0x18 ;  /* 0x000000000d037211 */ /* 0x000fce00078ec0ff */
.L_x_22:
[----:B------:R-:W0:Y:S02]  /*0560*/  LDS.64 R4, [R3] ;  /* 0x0000000003047984 */ /* 0x000e240000000a00 */
[----:B0-----:R-:W-:-:S05]  /*0570*/  IADD3 R6, P0, PT, R4, R9, RZ ;  /* 0x0000000904067210 */ /* 0x001fca0007f1e0ff */
[----:B------:R-:W-:-:S07]  /*0580*/  IMAD.X R7, R5, 0x1, R11, P0 ;  /* 0x0000000105077824 */ /* 0x000fce00000e060b */
[----:B------:R-:W0:Y:S02]  /*0590*/  ATOMS.CAST.SPIN.64 P0, [R3], R4, R6 ;  /* 0x000000040300758d */ /* 0x000e240001800406 */
[----:B0-----:R-:W-:Y:S05]  /*05a0*/  @!P0 BRA `(.L_x_22) ;  /* 0xfffffffc00ec8947 */ /* 0x001fea000383ffff */
.L_x_21:
[----:B------:R-:W-:Y:S05]  /*05b0*/  BSYNC.RECONVERGENT B0 ;  /* 0x0000000000007941 */ /* 0x000fea0003800200 */
.L_x_17:
[----:B------:R-:W-:Y:S01]  /*05c0*/  BAR.SYNC.DEFER_BLOCKING 0x0 ;  /* 0x0000000000007b1d */ /* 0x000fe20000010000 */
[----:B------:R-:W-:-:S13]  /*05d0*/  ISETP.NE.AND P0, PT, R12, RZ, PT ;  /* 0x000000ff0c00720c */ /* 0x000fda0003f05270 */
[----:B------:R-:W-:Y:S05]  /*05e0*/  @P0 EXIT ;  /* 0x000000000000094d */ /* 0x000fea0003800000 */
[----:B------:R-:W-:Y:S01]  /*05f0*/  LEA R4, R13, R2, 0x18 ;  /* 0x000000020d047211 */ /* 0x000fe200078ec0ff */
[----:B------:R-:W-:Y:S05]  /*0600*/  BSSY.RECONVERGENT B0, `(.L_x_23) ;  /* 0x0000009000007945 */ /* 0x000fea0003800200 */
[----:B------:R-:W0:Y:S02]  /*0610*/  LDS.128 R4, [R4] ;  /* 0x0000000004047984 */ /* 0x000e240000000c00 */
[----:B0-----:R-:W-:Y:S02]  /*0620*/  ISETP.NE.U32.AND P0, PT, R4, RZ, PT ;  /* 0x000000ff0400720c */ /* 0x001fe40003f05070 */
[----:B------:R-:W-:-:S02]  /*0630*/  ISETP.NE.U32.AND P1, PT, R6, RZ, PT ;  /* 0x000000ff0600720c */ /* 0x000fc40003f25070 */
[----:B------:R-:W-:Y:S02]  /*0640*/  ISETP.NE.AND.EX P0, PT, R5, RZ, PT, P0 ;  /* 0x000000ff0500720c */ /* 0x000fe40003f05300 */
[----:B------:R-:W-:-:S11]  /*0650*/  ISETP.NE.AND.EX P1, PT, R7, RZ, PT, P1 ;  /* 0x000000ff0700720c */ /* 0x000fd60003f25310 */
[----:B------:R-:W-:Y:S05]  /*0660*/  @!P0 BRA `(.L_x_24) ;  /* 0x0000000000088947 */ /* 0x000fea0003800000 */
[----:B------:R-:W0:Y:S02]  /*0670*/  LDC.64 R2, c[0x0][0x3a8] ;  /* 0x0000ea00ff027b82 */ /* 0x000e240000000a00 */
[----:B0-----:R0:W-:Y:S02]  /*0680*/  REDG.E.ADD.64.STRONG.GPU desc[UR6][R2.64], R4 ;  /* 0x000000040200798e */ /* 0x0011e4000c12e506 */
.L_x_24:
[----:B------:R-:W-:Y:S05]  /*0690*/  BSYNC.RECONVERGENT B0 ;  /* 0x0000000000007941 */ /* 0x000fea0003800200 */
.L_x_23:
[----:B------:R-:W-:Y:S05]  /*06a0*/  @!P1 EXIT ;  /* 0x000000000000994d */ /* 0x000fea0003800000 */
[----:B0-----:R-:W0:Y:S02]  /*06b0*/  LDC.64 R2, c[0x0][0x3b0] ;  /* 0x0000ec00ff027b82 */ /* 0x001e240000000a00 */
[----:B0-----:R-:W-:Y:S01]  /*06c0*/  REDG.E.ADD.64.STRONG.GPU desc[UR6][R2.64], R6 ;  /* 0x000000060200798e */ /* 0x001fe2000c12e506 */
[----:B------:R-:W-:Y:S05]  /*06d0*/  EXIT ;  /* 0x000000000000794d */ /* 0x000fea0003800000 */
.L_x_25:
        /* <DEDUP_REMOVED lines=10> */
.L_x_27:


//--------------------- .nv.shared.tpch_q6_predication --------------------------
	.section	.nv.shared.tpch_q6_predication,"aw",@nobits
	.sectionflags	@""
	.align	8
.nv.shared.tpch_q6_predication:
	.zero		1040


//--------------------- .nv.shared.reserved.0     --------------------------
	.section	.nv.shared.reserved.0,"aw",@nobits
	.weak		__nv_reservedSMEM_offset_0_alias
	.size		__nv_reservedSMEM_offset_0_alias, 0, 64
	.other		__nv_reservedSMEM_offset_0_alias,@"STO_CUDA_RESERVED_SHARED STV_DEFAULT"
__nv_reservedSMEM_offset_0_alias:
	.zero		0
	.zero		64


//--------------------- .nv.shared.tpch_q6_branching --------------------------
	.section	.nv.shared.tpch_q6_branching,"aw",@nobits
	.sectionflags	@""
	.align	8
.nv.shared.tpch_q6_branching:
	.zero		1040


//--------------------- .nv.constant0.tpch_q6_predication --------------------------
	.section	.nv.constant0.tpch_q6_predication,"a",@progbits
	.sectionflags	@""
	.align	4
.nv.constant0.tpch_q6_predication:
	.zero		952


//--------------------- .nv.constant0.tpch_q6_branching --------------------------
	.section	.nv.constant0.tpch_q6_branching,"a",@progbits
	.sectionflags	@""
	.align	4
.nv.constant0.tpch_q6_branching:
	.zero		952


//--------------------- SYMBOLS --------------------------

	.type		.nv.reservedSmem.offset0,@object
	.size		.nv.reservedSmem.offset0,0x4
	.type		.nv.reservedSmem.cap,@object
	.size		.nv.reservedSmem.cap,0x4
